//
// Generated by NVIDIA NVVM Compiler
//
// Compiler Build ID: CL-36424714
// Cuda compilation tools, release 13.0, V13.0.88
// Based on NVVM 20.0.0
//

.version 9.0
.target sm_100
.address_size 64

	// .globl	_Z5multiPdS_ii
.const .align 8 .b8 con_b[65536];

.visible .entry _Z5multiPdS_ii(
	.param .u64 .ptr .align 1 _Z5multiPdS_ii_param_0,
	.param .u64 .ptr .align 1 _Z5multiPdS_ii_param_1,
	.param .u32 _Z5multiPdS_ii_param_2,
	.param .u32 _Z5multiPdS_ii_param_3
)
{
	.reg .pred 	%p<11>;
	.reg .b32 	%r<74>;
	.reg .b64 	%rd<49>;
	.reg .b64 	%fd<70>;

	ld.param.u64 	%rd3, [_Z5multiPdS_ii_param_0];
	ld.param.u64 	%rd2, [_Z5multiPdS_ii_param_1];
	ld.param.u32 	%r23, [_Z5multiPdS_ii_param_2];
	ld.param.u32 	%r24, [_Z5multiPdS_ii_param_3];
	cvta.to.global.u64 	%rd1, %rd3;
	mov.u32 	%r25, %tid.x;
	mov.u32 	%r26, %ntid.x;
	mov.u32 	%r27, %ctaid.x;
	mad.lo.s32 	%r1, %r26, %r27, %r25;
	setp.ge.s32 	%p1, %r1, %r23;
	@%p1 bra 	$L__BB0_14;
	mul.lo.s32 	%r28, %r24, %r23;
	shr.u32 	%r29, %r28, 31;
	add.s32 	%r30, %r28, %r29;
	shr.s32 	%r71, %r30, 1;
	add.s32 	%r31, %r28, %r23;
	shr.u32 	%r32, %r31, 31;
	add.s32 	%r33, %r31, %r32;
	shr.s32 	%r3, %r33, 1;
	setp.ge.s32 	%p2, %r71, %r3;
	mov.f64 	%fd69, 0d0000000000000000;
	@%p2 bra 	$L__BB0_13;
	mul.lo.s32 	%r4, %r23, %r1;
	shr.u32 	%r34, %r23, 31;
	add.s32 	%r35, %r23, %r34;
	shr.s32 	%r5, %r35, 1;
	sub.s32 	%r6, %r3, %r71;
	and.b32  	%r7, %r6, 7;
	sub.s32 	%r36, %r71, %r3;
	setp.gt.u32 	%p3, %r36, -8;
	mov.f64 	%fd69, 0d0000000000000000;
	@%p3 bra 	$L__BB0_5;
	add.s32 	%r69, %r71, %r4;
	and.b32  	%r37, %r6, -8;
	neg.s32 	%r68, %r37;
	mov.f64 	%fd69, 0d0000000000000000;
	mov.u64 	%rd7, con_b;
$L__BB0_4:
	.pragma "nounroll";
	mul.wide.s32 	%rd4, %r69, 8;
	add.s64 	%rd5, %rd1, %rd4;
	ld.global.f64 	%fd17, [%rd5];
	rem.s32 	%r38, %r71, %r5;
	mul.wide.s32 	%rd6, %r38, 8;
	add.s64 	%rd8, %rd7, %rd6;
	ld.const.f64 	%fd18, [%rd8];
	fma.rn.f64 	%fd19, %fd17, %fd18, %fd69;
	ld.global.f64 	%fd20, [%rd5+8];
	add.s32 	%r39, %r71, 1;
	rem.s32 	%r40, %r39, %r5;
	mul.wide.s32 	%rd9, %r40, 8;
	add.s64 	%rd10, %rd7, %rd9;
	ld.const.f64 	%fd21, [%rd10];
	fma.rn.f64 	%fd22, %fd20, %fd21, %fd19;
	ld.global.f64 	%fd23, [%rd5+16];
	add.s32 	%r41, %r71, 2;
	rem.s32 	%r42, %r41, %r5;
	mul.wide.s32 	%rd11, %r42, 8;
	add.s64 	%rd12, %rd7, %rd11;
	ld.const.f64 	%fd24, [%rd12];
	fma.rn.f64 	%fd25, %fd23, %fd24, %fd22;
	ld.global.f64 	%fd26, [%rd5+24];
	add.s32 	%r43, %r71, 3;
	rem.s32 	%r44, %r43, %r5;
	mul.wide.s32 	%rd13, %r44, 8;
	add.s64 	%rd14, %rd7, %rd13;
	ld.const.f64 	%fd27, [%rd14];
	fma.rn.f64 	%fd28, %fd26, %fd27, %fd25;
	ld.global.f64 	%fd29, [%rd5+32];
	add.s32 	%r45, %r71, 4;
	rem.s32 	%r46, %r45, %r5;
	mul.wide.s32 	%rd15, %r46, 8;
	add.s64 	%rd16, %rd7, %rd15;
	ld.const.f64 	%fd30, [%rd16];
	fma.rn.f64 	%fd31, %fd29, %fd30, %fd28;
	ld.global.f64 	%fd32, [%rd5+40];
	add.s32 	%r47, %r71, 5;
	rem.s32 	%r48, %r47, %r5;
	mul.wide.s32 	%rd17, %r48, 8;
	add.s64 	%rd18, %rd7, %rd17;
	ld.const.f64 	%fd33, [%rd18];
	fma.rn.f64 	%fd34, %fd32, %fd33, %fd31;
	ld.global.f64 	%fd35, [%rd5+48];
	add.s32 	%r49, %r71, 6;
	rem.s32 	%r50, %r49, %r5;
	mul.wide.s32 	%rd19, %r50, 8;
	add.s64 	%rd20, %rd7, %rd19;
	ld.const.f64 	%fd36, [%rd20];
	fma.rn.f64 	%fd37, %fd35, %fd36, %fd34;
	ld.global.f64 	%fd38, [%rd5+56];
	add.s32 	%r51, %r71, 7;
	rem.s32 	%r52, %r51, %r5;
	mul.wide.s32 	%rd21, %r52, 8;
	add.s64 	%rd22, %rd7, %rd21;
	ld.const.f64 	%fd39, [%rd22];
	fma.rn.f64 	%fd69, %fd38, %fd39, %fd37;
	add.s32 	%r71, %r71, 8;
	add.s32 	%r69, %r69, 8;
	add.s32 	%r68, %r68, 8;
	setp.ne.s32 	%p4, %r68, 0;
	@%p4 bra 	$L__BB0_4;
$L__BB0_5:
	setp.eq.s32 	%p5, %r7, 0;
	@%p5 bra 	$L__BB0_13;
	and.b32  	%r18, %r6, 3;
	setp.lt.u32 	%p6, %r7, 4;
	@%p6 bra 	$L__BB0_8;
	add.s32 	%r53, %r71, %r4;
	mul.wide.s32 	%rd23, %r53, 8;
	add.s64 	%rd24, %rd1, %rd23;
	ld.global.f64 	%fd41, [%rd24];
	rem.s32 	%r54, %r71, %r5;
	mul.wide.s32 	%rd25, %r54, 8;
	mov.u64 	%rd26, con_b;
	add.s64 	%rd27, %rd26, %rd25;
	ld.const.f64 	%fd42, [%rd27];
	fma.rn.f64 	%fd43, %fd41, %fd42, %fd69;
	add.s32 	%r55, %r71, 1;
	ld.global.f64 	%fd44, [%rd24+8];
	rem.s32 	%r56, %r55, %r5;
	mul.wide.s32 	%rd28, %r56, 8;
	add.s64 	%rd29, %rd26, %rd28;
	ld.const.f64 	%fd45, [%rd29];
	fma.rn.f64 	%fd46, %fd44, %fd45, %fd43;
	add.s32 	%r57, %r71, 2;
	ld.global.f64 	%fd47, [%rd24+16];
	rem.s32 	%r58, %r57, %r5;
	mul.wide.s32 	%rd30, %r58, 8;
	add.s64 	%rd31, %rd26, %rd30;
	ld.const.f64 	%fd48, [%rd31];
	fma.rn.f64 	%fd49, %fd47, %fd48, %fd46;
	add.s32 	%r59, %r71, 3;
	ld.global.f64 	%fd50, [%rd24+24];
	rem.s32 	%r60, %r59, %r5;
	mul.wide.s32 	%rd32, %r60, 8;
	add.s64 	%rd33, %rd26, %rd32;
	ld.const.f64 	%fd51, [%rd33];
	fma.rn.f64 	%fd69, %fd50, %fd51, %fd49;
	add.s32 	%r71, %r71, 4;
$L__BB0_8:
	setp.eq.s32 	%p7, %r18, 0;
	@%p7 bra 	$L__BB0_13;
	setp.eq.s32 	%p8, %r18, 1;
	@%p8 bra 	$L__BB0_11;
	add.s32 	%r61, %r71, %r4;
	mul.wide.s32 	%rd34, %r61, 8;
	add.s64 	%rd35, %rd1, %rd34;
	ld.global.f64 	%fd53, [%rd35];
	rem.s32 	%r62, %r71, %r5;
	mul.wide.s32 	%rd36, %r62, 8;
	mov.u64 	%rd37, con_b;
	add.s64 	%rd38, %rd37, %rd36;
	ld.const.f64 	%fd54, [%rd38];
	fma.rn.f64 	%fd55, %fd53, %fd54, %fd69;
	add.s32 	%r63, %r71, 1;
	ld.global.f64 	%fd56, [%rd35+8];
	rem.s32 	%r64, %r63, %r5;
	mul.wide.s32 	%rd39, %r64, 8;
	add.s64 	%rd40, %rd37, %rd39;
	ld.const.f64 	%fd57, [%rd40];
	fma.rn.f64 	%fd69, %fd56, %fd57, %fd55;
	add.s32 	%r71, %r71, 2;
$L__BB0_11:
	and.b32  	%r65, %r6, 1;
	setp.eq.b32 	%p9, %r65, 1;
	not.pred 	%p10, %p9;
	@%p10 bra 	$L__BB0_13;
	add.s32 	%r66, %r71, %r4;
	mul.wide.s32 	%rd41, %r66, 8;
	add.s64 	%rd42, %rd1, %rd41;
	ld.global.f64 	%fd58, [%rd42];
	rem.s32 	%r67, %r71, %r5;
	mul.wide.s32 	%rd43, %r67, 8;
	mov.u64 	%rd44, con_b;
	add.s64 	%rd45, %rd44, %rd43;
	ld.const.f64 	%fd59, [%rd45];
	fma.rn.f64 	%fd69, %fd58, %fd59, %fd69;
$L__BB0_13:
	cvta.to.global.u64 	%rd46, %rd2;
	mul.wide.s32 	%rd47, %r1, 8;
	add.s64 	%rd48, %rd46, %rd47;
	ld.global.f64 	%fd60, [%rd48];
	add.f64 	%fd61, %fd69, %fd60;
	st.global.f64 	[%rd48], %fd61;
$L__BB0_14:
	ret;

}


// ===== COMPILED SASS (sm_100) =====

	.target	sm_100

	.elftype	@"ET_EXEC"


//--------------------- .note.nv.tkinfo           --------------------------
	.section	.note.nv.tkinfo,"",@"SHT_NOTE"
	.sectionflags	@"SHF_NOTE_NV_TKINFO"
	.tkinfo
        /*0018*/ 	.word	0x00000002
        /*0030*/ 	.string	""
        /*0030*/ 	.string	"ptxas"
        /*0030*/ 	.string	"Cuda compilation tools, release 13.0, V13.0.88"
        /*0030*/ 	.string	"Build cuda_13.0.r13.0/compiler.36424714_0"
        /*0030*/ 	.string	"-arch sm_100 -m 64 "



//--------------------- .note.nv.cuinfo           --------------------------
	.section	.note.nv.cuinfo,"",@"SHT_NOTE"
	.sectionflags	@"SHF_NOTE_NV_CUINFO"
        /*0018*/ 	.short	0x0002
        /*001a*/ 	.short	0x0064
        /*001c*/ 	.short	0x0082
	.zero		2


//--------------------- .nv.info                  --------------------------
	.section	.nv.info,"",@"SHT_CUDA_INFO"
	.align	4


	//----- nvinfo : EIATTR_REGCOUNT
	.align		4
        /*0000*/ 	.byte	0x04, 0x2f
        /*0002*/ 	.short	(.L_2 - .L_1)
	.align		4
.L_1:
        /*0004*/ 	.word	index@(_Z5multiPdS_ii)
        /*0008*/ 	.word	0x00000020


	//----- nvinfo : EIATTR_FRAME_SIZE
	.align		4
.L_2:
        /*000c*/ 	.byte	0x04, 0x11
        /*000e*/ 	.short	(.L_4 - .L_3)
	.align		4
.L_3:
        /*0010*/ 	.word	index@(_Z5multiPdS_ii)
        /*0014*/ 	.word	0x00000000


	//----- nvinfo : EIATTR_MIN_STACK_SIZE
	.align		4
.L_4:
        /*0018*/ 	.byte	0x04, 0x12
        /*001a*/ 	.short	(.L_6 - .L_5)
	.align		4
.L_5:
        /*001c*/ 	.word	index@(_Z5multiPdS_ii)
        /*0020*/ 	.word	0x00000000
.L_6:


//--------------------- .nv.compat                --------------------------
	.section	.nv.compat,"",@"SHT_CUDA_COMPAT_INFO"
	.align	4
        /*0000*/ 	.byte	0x02, 0x09, 0x00, 0x00, 0x02, 0x02, 0x01, 0x00, 0x02, 0x05, 0x05, 0x00, 0x03, 0x07, 0x01, 0x01
        /*0010*/ 	.byte	0x02, 0x03, 0x00, 0x00, 0x02, 0x06, 0x01, 0x00, 0x04, 0x0b, 0x08, 0x00, 0x01, 0x00, 0x00, 0x00
        /*0020*/ 	.byte	0x00, 0x00, 0x00, 0x00


//--------------------- .nv.info._Z5multiPdS_ii   --------------------------
	.section	.nv.info._Z5multiPdS_ii,"",@"SHT_CUDA_INFO"
	.sectionflags	@""
	.align	4


	//----- nvinfo : EIATTR_CUDA_API_VERSION
	.align		4
        /*0000*/ 	.byte	0x04, 0x37
        /*0002*/ 	.short	(.L_8 - .L_7)
.L_7:
        /*0004*/ 	.word	0x00000082


	//----- nvinfo : EIATTR_KPARAM_INFO
	.align		4
.L_8:
        /*0008*/ 	.byte	0x04, 0x17
        /*000a*/ 	.short	(.L_10 - .L_9)
.L_9:
        /*000c*/ 	.word	0x00000000
        /*0010*/ 	.short	0x0003
        /*0012*/ 	.short	0x0014
        /*0014*/ 	.byte	0x00, 0xf0, 0x11, 0x00


	//----- nvinfo : EIATTR_KPARAM_INFO
	.align		4
.L_10:
        /*0018*/ 	.byte	0x04, 0x17
        /*001a*/ 	.short	(.L_12 - .L_11)
.L_11:
        /*001c*/ 	.word	0x00000000
        /*0020*/ 	.short	0x0002
        /*0022*/ 	.short	0x0010
        /*0024*/ 	.byte	0x00, 0xf0, 0x11, 0x00


	//----- nvinfo : EIATTR_KPARAM_INFO
	.align		4
.L_12:
        /*0028*/ 	.byte	0x04, 0x17
        /*002a*/ 	.short	(.L_14 - .L_13)
.L_13:
        /*002c*/ 	.word	0x00000000
        /*0030*/ 	.short	0x0001
        /*0032*/ 	.short	0x0008
        /*0034*/ 	.byte	0x00, 0xf5, 0x21, 0x00


	//----- nvinfo : EIATTR_KPARAM_INFO
	.align		4
.L_14:
        /*0038*/ 	.byte	0x04, 0x17
        /*003a*/ 	.short	(.L_16 - .L_15)
.L_15:
        /*003c*/ 	.word	0x00000000
        /*0040*/ 	.short	0x0000
        /*0042*/ 	.short	0x0000
        /*0044*/ 	.byte	0x00, 0xf5, 0x21, 0x00


	//----- nvinfo : EIATTR_SPARSE_MMA_MASK
	.align		4
.L_16:
        /*0048*/ 	.byte	0x03, 0x50
        /*004a*/ 	.short	0x0000


	//----- nvinfo : EIATTR_MAXREG_COUNT
	.align		4
        /*004c*/ 	.byte	0x03, 0x1b
        /*004e*/ 	.short	0x00ff


	//----- nvinfo : EIATTR_MERCURY_ISA_VERSION
	.align		4
        /*0050*/ 	.byte	0x03, 0x5f
        /*0052*/ 	.short	0x0101


	//----- nvinfo : EIATTR_VRC_CTA_INIT_COUNT
	.align		4
        /*0054*/ 	.byte	0x02, 0x4a
	.zero		1
	.zero		1


	//----- nvinfo : EIATTR_EXIT_INSTR_OFFSETS
	.align		4
        /*0058*/ 	.byte	0x04, 0x1c
        /*005a*/ 	.short	(.L_18 - .L_17)


	//   ....[0]....
.L_17:
        /*005c*/ 	.word	0x00000070


	//   ....[1]....
        /*0060*/ 	.word	0x00001630


	//----- nvinfo : EIATTR_CBANK_PARAM_SIZE
	.align		4
.L_18:
        /*0064*/ 	.byte	0x03, 0x19
        /*0066*/ 	.short	0x0018


	//----- nvinfo : EIATTR_PARAM_CBANK
	.align		4
        /*0068*/ 	.byte	0x04, 0x0a
        /*006a*/ 	.short	(.L_20 - .L_19)
	.align		4
.L_19:
        /*006c*/ 	.word	index@(.nv.constant0._Z5multiPdS_ii)
        /*0070*/ 	.short	0x0380
        /*0072*/ 	.short	0x0018


	//----- nvinfo : EIATTR_SW_WAR
	.align		4
.L_20:
        /*0074*/ 	.byte	0x04, 0x36
        /*0076*/ 	.short	(.L_22 - .L_21)
.L_21:
        /*0078*/ 	.word	0x00000008
.L_22:


//--------------------- .nv.callgraph             --------------------------
	.section	.nv.callgraph,"",@"SHT_CUDA_CALLGRAPH"
	.align	4
	.sectionentsize	8
	.align		4
        /*0000*/ 	.word	0x00000000
	.align		4
        /*0004*/ 	.word	0xffffffff
	.align		4
        /*0008*/ 	.word	0x00000000
	.align		4
        /*000c*/ 	.word	0xfffffffe
	.align		4
        /*0010*/ 	.word	0x00000000
	.align		4
        /*0014*/ 	.word	0xfffffffd
	.align		4
        /*0018*/ 	.word	0x00000000
	.align		4
        /*001c*/ 	.word	0xfffffffc


//--------------------- .nv.constant3             --------------------------
	.section	.nv.constant3,"a",@progbits
	.align	8
.nv.constant3:
	.type		con_b,@object
	.size		con_b,(.L_0 - con_b)
con_b:
	.zero		65536
.L_0:


//--------------------- .text._Z5multiPdS_ii      --------------------------
	.section	.text._Z5multiPdS_ii,"ax",@progbits
	.align	128
        .global         _Z5multiPdS_ii
        .type           _Z5multiPdS_ii,@function
        .size           _Z5multiPdS_ii,(.L_x_6 - _Z5multiPdS_ii)
        .other          _Z5multiPdS_ii,@"STO_CUDA_ENTRY STV_DEFAULT"
_Z5multiPdS_ii:
.text._Z5multiPdS_ii:
[----:B------:R-:W-:Y:S01]  /*0000*/  LDC R1, c[0x0][0x37c] ;  /* 0x0000df00ff017b82 */ /* 0x000fe20000000800 */
[----:B------:R-:W0:Y:S07]  /*0010*/  S2R R3, SR_TID.X ;  /* 0x0000000000037919 */ /* 0x000e2e0000002100 */
[----:B------:R-:W1:Y:S01]  /*0020*/  LDC R10, c[0x0][0x390] ;  /* 0x0000e400ff0a7b82 */ /* 0x000e620000000800 */
[----:B------:R-:W0:Y:S01]  /*0030*/  LDCU UR4, c[0x0][0x360] ;  /* 0x00006c00ff0477ac */ /* 0x000e220008000800 */
[----:B------:R-:W0:Y:S02]  /*0040*/  S2R R0, SR_CTAID.X ;  /* 0x0000000000007919 */ /* 0x000e240000002500 */
[----:B0-----:R-:W-:-:S05]  /*0050*/  IMAD R3, R0, UR4, R3 ;  /* 0x0000000400037c24 */ /* 0x001fca000f8e0203 */
[----:B-1----:R-:W-:-:S13]  /*0060*/  ISETP.GE.AND P0, PT, R3, R10, PT ;  /* 0x0000000a0300720c */ /* 0x002fda0003f06270 */
[----:B------:R-:W-:Y:S05]  /*0070*/  @P0 EXIT ;  /* 0x000000000000094d */ /* 0x000fea0003800000 */
[----:B------:R-:W0:Y:S01]  /*0080*/  LDCU UR4, c[0x0][0x394] ;  /* 0x00007280ff0477ac */ /* 0x000e220008000800 */
[----:B------:R-:W-:Y:S01]  /*0090*/  CS2R R14, SRZ ;  /* 0x00000000000e7805 */ /* 0x000fe2000001ff00 */
[----:B0-----:R-:W-:Y:S01]  /*00a0*/  IMAD R5, R10, UR4, RZ ;  /* 0x000000040a057c24 */ /* 0x001fe2000f8e02ff */
[----:B------:R-:W0:Y:S03]  /*00b0*/  LDCU.64 UR4, c[0x0][0x358] ;  /* 0x00006b00ff0477ac */ /* 0x000e260008000a00 */
[C---:B------:R-:W-:Y:S01]  /*00c0*/  IMAD.IADD R0, R5.reuse, 0x1, R10 ;  /* 0x0000000105007824 */ /* 0x040fe200078e020a */
[----:B------:R-:W-:-:S04]  /*00d0*/  LEA.HI R5, R5, R5, RZ, 0x1 ;  /* 0x0000000505057211 */ /* 0x000fc800078f08ff */
[----:B------:R-:W-:Y:S02]  /*00e0*/  LEA.HI R0, R0, R0, RZ, 0x1 ;  /* 0x0000000000007211 */ /* 0x000fe400078f08ff */
[----:B------:R-:W-:Y:S02]  /*00f0*/  SHF.R.S32.HI R4, RZ, 0x1, R5 ;  /* 0x00000001ff047819 */ /* 0x000fe40000011405 */
[----:B------:R-:W-:-:S04]  /*0100*/  SHF.R.S32.HI R5, RZ, 0x1, R0 ;  /* 0x00000001ff057819 */ /* 0x000fc80000011400 */
[----:B------:R-:W-:-:S13]  /*0110*/  ISETP.GE.AND P0, PT, R4, R5, PT ;  /* 0x000000050400720c */ /* 0x000fda0003f06270 */
[----:B0-----:R-:W-:Y:S05]  /*0120*/  @P0 BRA `(.L_x_0) ;  /* 0x00000014002c0947 */ /* 0x001fea0003800000 */
[----:B------:R-:W-:Y:S01]  /*0130*/  IMAD.IADD R6, R5, 0x1, -R4 ;  /* 0x0000000105067824 */ /* 0x000fe200078e0a04 */
[----:B------:R-:W-:Y:S01]  /*0140*/  LEA.HI R22, R10, R10, RZ, 0x1 ;  /* 0x0000000a0a167211 */ /* 0x000fe200078f08ff */
[----:B------:R-:W-:Y:S01]  /*0150*/  IMAD.IADD R5, R4, 0x1, -R5 ;  /* 0x0000000104057824 */ /* 0x000fe200078e0a05 */
[----:B------:R-:W-:Y:S02]  /*0160*/  CS2R R14, SRZ ;  /* 0x00000000000e7805 */ /* 0x000fe4000001ff00 */
[----:B------:R-:W-:Y:S02]  /*0170*/  LOP3.LUT R7, R6, 0x7, RZ, 0xc0, !PT ;  /* 0x0000000706077812 */ /* 0x000fe400078ec0ff */
[----:B------:R-:W-:Y:S02]  /*0180*/  ISETP.GT.U32.AND P1, PT, R5, -0x8, PT ;  /* 0xfffffff80500780c */ /* 0x000fe40003f24070 */
[----:B------:R-:W-:Y:S02]  /*0190*/  ISETP.NE.AND P0, PT, R7, RZ, PT ;  /* 0x000000ff0700720c */ /* 0x000fe40003f05270 */
[----:B------:R-:W-:-:S09]  /*01a0*/  SHF.R.S32.HI R22, RZ, 0x1, R22 ;  /* 0x00000001ff167819 */ /* 0x000fd20000011416 */
[----:B------:R-:W-:Y:S05]  /*01b0*/  @P1 BRA `(.L_x_1) ;  /* 0x0000000800641947 */ /* 0x000fea0003800000 */
[----:B------:R-:W-:Y:S01]  /*01c0*/  IABS R0, R22 ;  /* 0x0000001600007213 */ /* 0x000fe20000000000 */
[----:B------:R-:W0:Y:S01]  /*01d0*/  LDC.64 R8, c[0x0][0x380] ;  /* 0x0000e000ff087b82 */ /* 0x000e220000000a00 */
[----:B------:R-:W-:Y:S02]  /*01e0*/  LOP3.LUT R23, R6, 0xfffffff8, RZ, 0xc0, !PT ;  /* 0xfffffff806177812 */ /* 0x000fe400078ec0ff */
[----:B------:R-:W-:Y:S01]  /*01f0*/  CS2R R14, SRZ ;  /* 0x00000000000e7805 */ /* 0x000fe2000001ff00 */
[----:B------:R-:W1:Y:S02]  /*0200*/  I2F.RP R11, R0 ;  /* 0x00000000000b7306 */ /* 0x000e640000209400 */
[----:B------:R-:W-:-:S06]  /*0210*/  IMAD.MOV R23, RZ, RZ, -R23 ;  /* 0x000000ffff177224 */ /* 0x000fcc00078e0a17 */
[----:B-1----:R-:W1:Y:S02]  /*0220*/  MUFU.RCP R11, R11 ;  /* 0x0000000b000b7308 */ /* 0x002e640000001000 */
[----:B-1----:R-:W-:-:S06]  /*0230*/  VIADD R12, R11, 0xffffffe ;  /* 0x0ffffffe0b0c7836 */ /* 0x002fcc0000000000 */
[----:B------:R1:W2:Y:S02]  /*0240*/  F2I.FTZ.U32.TRUNC.NTZ R13, R12 ;  /* 0x0000000c000d7305 */ /* 0x0002a4000021f000 */
[----:B-1----:R-:W-:Y:S01]  /*0250*/  IMAD.MOV.U32 R12, RZ, RZ, RZ ;  /* 0x000000ffff0c7224 */ /* 0x002fe200078e00ff */
[----:B--2---:R-:W-:-:S05]  /*0260*/  IADD3 R5, PT, PT, RZ, -R13, RZ ;  /* 0x8000000dff057210 */ /* 0x004fca0007ffe0ff */
[----:B------:R-:W-:-:S04]  /*0270*/  IMAD R5, R5, R0, RZ ;  /* 0x0000000005057224 */ /* 0x000fc800078e02ff */
[----:B------:R-:W-:-:S04]  /*0280*/  IMAD.HI.U32 R2, R13, R5, R12 ;  /* 0x000000050d027227 */ /* 0x000fc800078e000c */
[----:B0-----:R-:W-:-:S07]  /*0290*/  IMAD R5, R3, R10, R4 ;  /* 0x0000000a03057224 */ /* 0x001fce00078e0204 */
.L_x_2:
[----:B------:R-:W-:-:S05]  /*02a0*/  IMAD.WIDE R24, R5, 0x8, R8 ;  /* 0x0000000805187825 */ /* 0x000fca00078e0208 */
[----:B------:R-:W2:Y:S04]  /*02b0*/  LDG.E.64 R10, desc[UR4][R24.64] ;  /* 0x00000004180a7981 */ /* 0x000ea8000c1e1b00 */
[----:B------:R-:W3:Y:S01]  /*02c0*/  LDG.E.64 R12, desc[UR4][R24.64+0x8] ;  /* 0x00000804180c7981 */ /* 0x000ee2000c1e1b00 */
[----:B------:R-:W-:Y:S02]  /*02d0*/  IABS R21, R4 ;  /* 0x0000000400157213 */ /* 0x000fe40000000000 */
[-C--:B------:R-:W-:Y:S01]  /*02e0*/  IABS R18, R22.reuse ;  /* 0x0000001600127213 */ /* 0x080fe20000000000 */
[----:B------:R-:W4:Y:S01]  /*02f0*/  LDG.E.64 R16, desc[UR4][R24.64+0x10] ;  /* 0x0000100418107981 */ /* 0x000f22000c1e1b00 */
[----:B------:R-:W-:Y:S01]  /*0300*/  IABS R27, R22 ;  /* 0x00000016001b7213 */ /* 0x000fe20000000000 */
[----:B------:R-:W-:Y:S01]  /*0310*/  IMAD.HI.U32 R19, R2, R21, RZ ;  /* 0x0000001502137227 */ /* 0x000fe200078e00ff */
[----:B------:R-:W-:-:S02]  /*0320*/  ISETP.GE.AND P2, PT, R4, RZ, PT ;  /* 0x000000ff0400720c */ /* 0x000fc40003f46270 */
[----:B------:R-:W-:Y:S01]  /*0330*/  LOP3.LUT R28, RZ, R22, RZ, 0x33, !PT ;  /* 0x00000016ff1c7212 */ /* 0x000fe200078e33ff */
[----:B------:R-:W-:-:S04]  /*0340*/  IMAD.MOV R26, RZ, RZ, -R18 ;  /* 0x000000ffff1a7224 */ /* 0x000fc800078e0a12 */
[----:B------:R-:W-:-:S05]  /*0350*/  IMAD R19, R19, R26, R21 ;  /* 0x0000001a13137224 */ /* 0x000fca00078e0215 */
[----:B------:R-:W-:-:S13]  /*0360*/  ISETP.GT.U32.AND P1, PT, R0, R19, PT ;  /* 0x000000130000720c */ /* 0x000fda0003f24070 */
[----:B------:R-:W-:-:S05]  /*0370*/  @!P1 IMAD.IADD R19, R19, 0x1, -R27 ;  /* 0x0000000113139824 */ /* 0x000fca00078e0a1b */
[----:B------:R-:W-:Y:S02]  /*0380*/  ISETP.GT.U32.AND P1, PT, R0, R19, PT ;  /* 0x000000130000720c */ /* 0x000fe40003f24070 */
[----:B------:R-:W0:Y:S11]  /*0390*/  I2F.RP R0, R27 ;  /* 0x0000001b00007306 */ /* 0x000e360000209400 */
[----:B------:R-:W-:-:S02]  /*03a0*/  @!P1 IADD3 R19, PT, PT, R19, -R27, RZ ;  /* 0x8000001b13139210 */ /* 0x000fc40007ffe0ff */
[----:B------:R-:W-:Y:S01]  /*03b0*/  ISETP.NE.AND P1, PT, R22, RZ, PT ;  /* 0x000000ff1600720c */ /* 0x000fe20003f25270 */
[----:B0-----:R-:W0:Y:S02]  /*03c0*/  MUFU.RCP R0, R0 ;  /* 0x0000000000007308 */ /* 0x001e240000001000 */
[----:B------:R-:W-:-:S05]  /*03d0*/  @!P2 IMAD.MOV R19, RZ, RZ, -R19 ;  /* 0x000000ffff13a224 */ /* 0x000fca00078e0a13 */
[----:B------:R-:W-:-:S05]  /*03e0*/  SEL R19, R28, R19, !P1 ;  /* 0x000000131c137207 */ /* 0x000fca0004800000 */
[----:B------:R-:W-:-:S06]  /*03f0*/  IMAD.SHL.U32 R20, R19, 0x8, RZ ;  /* 0x0000000813147824 */ /* 0x000fcc00078e00ff */
[----:B------:R-:W2:Y:S01]  /*0400*/  LDC.64 R20, c[0x3][R20] ;  /* 0x00c0000014147b82 */ /* 0x000ea20000000a00 */
[----:B0-----:R-:W-:-:S06]  /*0410*/  VIADD R19, R0, 0xffffffe ;  /* 0x0ffffffe00137836 */ /* 0x001fcc0000000000 */
[----:B------:R-:W0:Y:S01]  /*0420*/  F2I.FTZ.U32.TRUNC.NTZ R19, R19 ;  /* 0x0000001300137305 */ /* 0x000e22000021f000 */
[----:B------:R-:W-:Y:S01]  /*0430*/  MOV R18, RZ ;  /* 0x000000ff00127202 */ /* 0x000fe20000000f00 */
[----:B0-----:R-:W-:Y:S02]  /*0440*/  IMAD.MOV R2, RZ, RZ, -R19 ;  /* 0x000000ffff027224 */ /* 0x001fe400078e0a13 */
[----:B------:R-:W-:Y:S01]  /*0450*/  IMAD.MOV.U32 R0, RZ, RZ, R27 ;  /* 0x000000ffff007224 */ /* 0x000fe200078e001b */
[----:B--2---:R-:W-:Y:S01]  /*0460*/  DFMA R10, R10, R20, R14 ;  /* 0x000000140a0a722b */ /* 0x004fe2000000000e */
[----:B------:R-:W2:Y:S01]  /*0470*/  LDG.E.64 R14, desc[UR4][R24.64+0x18] ;  /* 0x00001804180e7981 */ /* 0x000ea2000c1e1b00 */
[----:B------:R-:W-:-:S04]  /*0480*/  IMAD R21, R2, R27, RZ ;  /* 0x0000001b02157224 */ /* 0x000fc800078e02ff */
[----:B------:R-:W-:-:S04]  /*0490*/  IMAD.HI.U32 R2, R19, R21, R18 ;  /* 0x0000001513027227 */ /* 0x000fc800078e0012 */
[----:B------:R-:W-:-:S05]  /*04a0*/  VIADD R18, R4, 0x1 ;  /* 0x0000000104127836 */ /* 0x000fca0000000000 */
[----:B------:R-:W-:Y:S02]  /*04b0*/  IABS R21, R18 ;  /* 0x0000001200157213 */ /* 0x000fe40000000000 */
[----:B------:R-:W-:-:S03]  /*04c0*/  ISETP.GE.AND P3, PT, R18, RZ, PT ;  /* 0x000000ff1200720c */ /* 0x000fc60003f66270 */
[----:B------:R-:W-:-:S04]  /*04d0*/  IMAD.HI.U32 R19, R2, R21, RZ ;  /* 0x0000001502137227 */ /* 0x000fc800078e00ff */
[----:B------:R-:W-:-:S05]  /*04e0*/  IMAD R19, R19, R26, R21 ;  /* 0x0000001a13137224 */ /* 0x000fca00078e0215 */
[----:B------:R-:W-:-:S13]  /*04f0*/  ISETP.GT.U32.AND P2, PT, R0, R19, PT ;  /* 0x000000130000720c */ /* 0x000fda0003f44070 */
[----:B------:R-:W-:-:S05]  /*0500*/  @!P2 IMAD.IADD R19, R19, 0x1, -R27 ;  /* 0x000000011313a824 */ /* 0x000fca00078e0a1b */
[----:B------:R-:W-:-:S13]  /*0510*/  ISETP.GT.U32.AND P2, PT, R0, R19, PT ;  /* 0x000000130000720c */ /* 0x000fda0003f44070 */
[----:B------:R-:W-:-:S05]  /*0520*/  @!P2 IMAD.IADD R19, R19, 0x1, -R27 ;  /* 0x000000011313a824 */ /* 0x000fca00078e0a1b */
[----:B------:R-:W-:-:S04]  /*0530*/  @!P3 IADD3 R19, PT, PT, -R19, RZ, RZ ;  /* 0x000000ff1313b210 */ /* 0x000fc80007ffe1ff */
[----:B------:R-:W-:-:S05]  /*0540*/  SEL R19, R28, R19, !P1 ;  /* 0x000000131c137207 */ /* 0x000fca0004800000 */
[----:B------:R-:W-:-:S06]  /*0550*/  IMAD.SHL.U32 R19, R19, 0x8, RZ ;  /* 0x0000000813137824 */ /* 0x000fcc00078e00ff */
[----:B------:R-:W3:Y:S02]  /*0560*/  LDC.64 R18, c[0x3][R19] ;  /* 0x00c0000013127b82 */ /* 0x000ee40000000a00 */
[----:B---3--:R-:W-:Y:S01]  /*0570*/  DFMA R12, R12, R18, R10 ;  /* 0x000000120c0c722b */ /* 0x008fe2000000000a */
[----:B------:R-:W-:-:S05]  /*0580*/  VIADD R18, R4, 0x2 ;  /* 0x0000000204127836 */ /* 0x000fca0000000000 */
[----:B------:R-:W-:-:S05]  /*0590*/  IABS R21, R18 ;  /* 0x0000001200157213 */ /* 0x000fca0000000000 */
[----:B------:R-:W-:-:S04]  /*05a0*/  IMAD.HI.U32 R11, R2, R21, RZ ;  /* 0x00000015020b7227 */ /* 0x000fc800078e00ff */
[----:B------:R-:W-:Y:S02]  /*05b0*/  IMAD R20, R11, R26, R21 ;  /* 0x0000001a0b147224 */ /* 0x000fe400078e0215 */
[----:B------:R-:W3:Y:S03]  /*05c0*/  LDG.E.64 R10, desc[UR4][R24.64+0x20] ;  /* 0x00002004180a7981 */ /* 0x000ee6000c1e1b00 */
[----:B------:R-:W-:Y:S02]  /*05d0*/  ISETP.GT.U32.AND P2, PT, R0, R20, PT ;  /* 0x000000140000720c */ /* 0x000fe40003f44070 */
[----:B------:R-:W-:-:S11]  /*05e0*/  ISETP.GE.AND P3, PT, R18, RZ, PT ;  /* 0x000000ff1200720c */ /* 0x000fd60003f66270 */
[----:B------:R-:W-:-:S05]  /*05f0*/  @!P2 IMAD.IADD R20, R20, 0x1, -R27 ;  /* 0x000000011414a824 */ /* 0x000fca00078e0a1b */
[----:B------:R-:W-:-:S13]  /*0600*/  ISETP.GT.U32.AND P2, PT, R0, R20, PT ;  /* 0x000000140000720c */ /* 0x000fda0003f44070 */
[----:B------:R-:W-:-:S05]  /*0610*/  @!P2 IMAD.IADD R20, R20, 0x1, -R27 ;  /* 0x000000011414a824 */ /* 0x000fca00078e0a1b */
[----:B------:R-:W-:-:S04]  /*0620*/  @!P3 IADD3 R20, PT, PT, -R20, RZ, RZ ;  /* 0x000000ff1414b210 */ /* 0x000fc80007ffe1ff */
[----:B------:R-:W-:-:S05]  /*0630*/  SEL R20, R28, R20, !P1 ;  /* 0x000000141c147207 */ /* 0x000fca0004800000 */
[----:B------:R-:W-:-:S06]  /*0640*/  IMAD.SHL.U32 R18, R20, 0x8, RZ ;  /* 0x0000000814127824 */ /* 0x000fcc00078e00ff */
[----:B------:R-:W4:Y:S02]  /*0650*/  LDC.64 R18, c[0x3][R18] ;  /* 0x00c0000012127b82 */ /* 0x000f240000000a00 */
[----:B----4-:R-:W-:Y:S01]  /*0660*/  DFMA R16, R16, R18, R12 ;  /* 0x000000121010722b */ /* 0x010fe2000000000c */
[----:B------:R-:W-:-:S05]  /*0670*/  VIADD R19, R4, 0x3 ;  /* 0x0000000304137836 */ /* 0x000fca0000000000 */
[----:B------:R-:W-:-:S05]  /*0680*/  IABS R21, R19 ;  /* 0x0000001300157213 */ /* 0x000fca0000000000 */
[----:B------:R-:W-:-:S04]  /*0690*/  IMAD.HI.U32 R13, R2, R21, RZ ;  /* 0x00000015020d7227 */ /* 0x000fc800078e00ff */
[----:B------:R-:W-:Y:S02]  /*06a0*/  IMAD R20, R13, R26, R21 ;  /* 0x0000001a0d147224 */ /* 0x000fe400078e0215 */
[----:B------:R-:W4:Y:S03]  /*06b0*/  LDG.E.64 R12, desc[UR4][R24.64+0x28] ;  /* 0x00002804180c7981 */ /* 0x000f26000c1e1b00 */
[----:B------:R-:W-:Y:S02]  /*06c0*/  ISETP.GT.U32.AND P2, PT, R0, R20, PT ;  /* 0x000000140000720c */ /* 0x000fe40003f44070 */
[----:B------:R-:W-:-:S11]  /*06d0*/  ISETP.GE.AND P3, PT, R19, RZ, PT ;  /* 0x000000ff1300720c */ /* 0x000fd60003f66270 */
[----:B------:R-:W-:-:S05]  /*06e0*/  @!P2 IMAD.IADD R20, R20, 0x1, -R27 ;  /* 0x000000011414a824 */ /* 0x000fca00078e0a1b */
[----:B------:R-:W-:-:S13]  /*06f0*/  ISETP.GT.U32.AND P2, PT, R0, R20, PT ;  /* 0x000000140000720c */ /* 0x000fda0003f44070 */
[----:B------:R-:W-:-:S05]  /*0700*/  @!P2 IMAD.IADD R20, R20, 0x1, -R27 ;  /* 0x000000011414a824 */ /* 0x000fca00078e0a1b */
[----:B------:R-:W-:-:S04]  /*0710*/  @!P3 IADD3 R20, PT, PT, -R20, RZ, RZ ;  /* 0x000000ff1414b210 */ /* 0x000fc80007ffe1ff */
[----:B------:R-:W-:-:S05]  /*0720*/  SEL R20, R28, R20, !P1 ;  /* 0x000000141c147207 */ /* 0x000fca0004800000 */
[----:B------:R-:W-:-:S04]  /*0730*/  IMAD.SHL.U32 R21, R20, 0x8, RZ ;  /* 0x0000000814157824 */ /* 0x000fc800078e00ff */
[----:B------:R-:W2:Y:S01]  /*0740*/  LDC.64 R18, c[0x3][R21] ;  /* 0x00c0000015127b82 */ /* 0x000ea20000000a00 */
[----:B------:R-:W-:-:S05]  /*0750*/  VIADD R20, R4, 0x4 ;  /* 0x0000000404147836 */ /* 0x000fca0000000000 */
[----:B------:R-:W-:Y:S01]  /*0760*/  IABS R29, R20 ;  /* 0x00000014001d7213 */ /* 0x000fe20000000000 */
[----:B--2---:R-:W-:-:S04]  /*0770*/  DFMA R14, R14, R18, R16 ;  /* 0x000000120e0e722b */ /* 0x004fc80000000010 */
[----:B------:R-:W-:Y:S01]  /*0780*/  IMAD.HI.U32 R17, R2, R29, RZ ;  /* 0x0000001d02117227 */ /* 0x000fe200078e00ff */
[----:B------:R-:W2:Y:S03]  /*0790*/  LDG.E.64 R18, desc[UR4][R24.64+0x38] ;  /* 0x0000380418127981 */ /* 0x000ea6000c1e1b00 */
[----:B------:R-:W-:Y:S02]  /*07a0*/  IMAD R29, R17, R26, R29 ;  /* 0x0000001a111d7224 */ /* 0x000fe400078e021d */
[----:B------:R0:W5:Y:S03]  /*07b0*/  LDG.E.64 R16, desc[UR4][R24.64+0x30] ;  /* 0x0000300418107981 */ /* 0x000166000c1e1b00 */
        /* <DEDUP_REMOVED lines=13> */
[----:B------:R-:W-:-:S05]  /*0890*/  IMAD R15, R15, R26, R21 ;  /* 0x0000001a0f0f7224 */ /* 0x000fca00078e0215 */
        /* <DEDUP_REMOVED lines=8> */
[----:B------:R-:W4:Y:S01]  /*0920*/  LDC.64 R14, c[0x3][R15] ;  /* 0x00c000000f0e7b82 */ /* 0x000f220000000a00 */
[----:B------:R-:W-:-:S05]  /*0930*/  VIADD R20, R4, 0x6 ;  /* 0x0000000604147836 */ /* 0x000fca0000000000 */
[----:B------:R-:W-:Y:S01]  /*0940*/  IABS R21, R20 ;  /* 0x0000001400157213 */ /* 0x000fe20000000000 */
[----:B----4-:R-:W-:Y:S01]  /*0950*/  DFMA R10, R12, R14, R10 ;  /* 0x0000000e0c0a722b */ /* 0x010fe2000000000a */
[----:B------:R-:W-:-:S03]  /*0960*/  VIADD R12, R4, 0x7 ;  /* 0x00000007040c7836 */ /* 0x000fc60000000000 */
[----:B------:R-:W-:Y:S02]  /*0970*/  IMAD.HI.U32 R13, R2, R21, RZ ;  /* 0x00000015020d7227 */ /* 0x000fe400078e00ff */
[----:B0-----:R-:W-:Y:S02]  /*0980*/  IABS R25, R12 ;  /* 0x0000000c00197213 */ /* 0x001fe40000000000 */
[----:B------:R-:W-:-:S03]  /*0990*/  IMAD R13, R13, R26, R21 ;  /* 0x0000001a0d0d7224 */ /* 0x000fc600078e0215 */
[----:B------:R-:W-:Y:S02]  /*09a0*/  IMAD.HI.U32 R21, R2, R25, RZ ;  /* 0x0000001902157227 */ /* 0x000fe400078e00ff */
[----:B------:R-:W-:Y:S02]  /*09b0*/  ISETP.GT.U32.AND P2, PT, R0, R13, PT ;  /* 0x0000000d0000720c */ /* 0x000fe40003f44070 */
[----:B------:R-:W-:-:S05]  /*09c0*/  IMAD R21, R21, R26, R25 ;  /* 0x0000001a15157224 */ /* 0x000fca00078e0219 */
[----:B------:R-:W-:-:S06]  /*09d0*/  ISETP.GT.U32.AND P3, PT, R0, R21, PT ;  /* 0x000000150000720c */ /* 0x000fcc0003f64070 */
[----:B------:R-:W-:-:S05]  /*09e0*/  @!P2 IMAD.IADD R13, R13, 0x1, -R27 ;  /* 0x000000010d0da824 */ /* 0x000fca00078e0a1b */
[----:B------:R-:W-:Y:S02]  /*09f0*/  ISETP.GT.U32.AND P2, PT, R0, R13, PT ;  /* 0x0000000d0000720c */ /* 0x000fe40003f44070 */
[----:B------:R-:W-:Y:S02]  /*0a00*/  @!P3 IADD3 R21, PT, PT, R21, -R27, RZ ;  /* 0x8000001b1515b210 */ /* 0x000fe40007ffe0ff */
[----:B------:R-:W-:Y:S02]  /*0a10*/  ISETP.GE.AND P3, PT, R20, RZ, PT ;  /* 0x000000ff1400720c */ /* 0x000fe40003f66270 */
[----:B------:R-:W-:-:S07]  /*0a20*/  ISETP.GT.U32.AND P4, PT, R0, R21, PT ;  /* 0x000000150000720c */ /* 0x000fce0003f84070 */
[----:B------:R-:W-:Y:S01]  /*0a30*/  @!P2 IMAD.IADD R13, R13, 0x1, -R27 ;  /* 0x000000010d0da824 */ /* 0x000fe200078e0a1b */
[----:B------:R-:W-:-:S03]  /*0a40*/  ISETP.GE.AND P2, PT, R12, RZ, PT ;  /* 0x000000ff0c00720c */ /* 0x000fc60003f46270 */
[----:B------:R-:W-:Y:S02]  /*0a50*/  @!P3 IMAD.MOV R13, RZ, RZ, -R13 ;  /* 0x000000ffff0db224 */ /* 0x000fe400078e0a0d */
[----:B------:R-:W-:-:S03]  /*0a60*/  @!P4 IMAD.IADD R21, R21, 0x1, -R27 ;  /* 0x000000011515c824 */ /* 0x000fc600078e0a1b */
[----:B------:R-:W-:-:S05]  /*0a70*/  SEL R13, R28, R13, !P1 ;  /* 0x0000000d1c0d7207 */ /* 0x000fca0004800000 */
[----:B------:R-:W-:Y:S01]  /*0a80*/  @!P2 IMAD.MOV R21, RZ, RZ, -R21 ;  /* 0x000000ffff15a224 */ /* 0x000fe200078e0a15 */
[----:B------:R-:W-:-:S04]  /*0a90*/  SHF.L.U32 R13, R13, 0x3, RZ ;  /* 0x000000030d0d7819 */ /* 0x000fc800000006ff */
[----:B------:R-:W-:Y:S02]  /*0aa0*/  SEL R21, R28, R21, !P1 ;  /* 0x000000151c157207 */ /* 0x000fe40004800000 */
[----:B------:R-:W5:Y:S03]  /*0ab0*/  LDC.64 R12, c[0x3][R13] ;  /* 0x00c000000d0c7b82 */ /* 0x000f660000000a00 */
[----:B------:R-:W-:-:S05]  /*0ac0*/  IMAD.SHL.U32 R21, R21, 0x8, RZ ;  /* 0x0000000815157824 */ /* 0x000fca00078e00ff */
[----:B------:R-:W2:Y:S01]  /*0ad0*/  LDC.64 R14, c[0x3][R21] ;  /* 0x00c00000150e7b82 */ /* 0x000ea20000000a00 */
[----:B------:R-:W-:-:S05]  /*0ae0*/  VIADD R23, R23, 0x8 ;  /* 0x0000000817177836 */ /* 0x000fca0000000000 */
[----:B------:R-:W-:Y:S01]  /*0af0*/  ISETP.NE.AND P1, PT, R23, RZ, PT ;  /* 0x000000ff1700720c */ /* 0x000fe20003f25270 */
[----:B------:R-:W-:Y:S01]  /*0b00*/  VIADD R4, R4, 0x8 ;  /* 0x0000000804047836 */ /* 0x000fe20000000000 */
[----:B-----5:R-:W-:Y:S01]  /*0b10*/  DFMA R10, R16, R12, R10 ;  /* 0x0000000c100a722b */ /* 0x020fe2000000000a */
[----:B------:R-:W-:-:S07]  /*0b20*/  VIADD R5, R5, 0x8 ;  /* 0x0000000805057836 */ /* 0x000fce0000000000 */
[----:B--2---:R-:W-:-:S03]  /*0b30*/  DFMA R14, R18, R14, R10 ;  /* 0x0000000e120e722b */ /* 0x004fc6000000000a */
[----:B------:R-:W-:Y:S08]  /*0b40*/  @P1 BRA `(.L_x_2) ;  /* 0xfffffff400d41947 */ /* 0x000ff0000383ffff */
.L_x_1:
[----:B------:R-:W-:Y:S05]  /*0b50*/  @!P0 BRA `(.L_x_0) ;  /* 0x0000000800a08947 */ /* 0x000fea0003800000 */
[----:B------:R-:W-:Y:S02]  /*0b60*/  ISETP.GE.U32.AND P1, PT, R7, 0x4, PT ;  /* 0x000000040700780c */ /* 0x000fe40003f26070 */
[----:B------:R-:W-:-:S04]  /*0b70*/  LOP3.LUT R23, R6, 0x3, RZ, 0xc0, !PT ;  /* 0x0000000306177812 */ /* 0x000fc800078ec0ff */
[----:B------:R-:W-:-:S07]  /*0b80*/  ISETP.NE.AND P0, PT, R23, RZ, PT ;  /* 0x000000ff1700720c */ /* 0x000fce0003f05270 */
[----:B------:R-:W-:Y:S06]  /*0b90*/  @!P1 BRA `(.L_x_3) ;  /* 0x00000004003c9947 */ /* 0x000fec0003800000 */
[----:B------:R-:W0:Y:S01]  /*0ba0*/  LDC.64 R20, c[0x0][0x380] ;  /* 0x0000e000ff147b82 */ /* 0x000e220000000a00 */
[----:B------:R-:W1:Y:S02]  /*0bb0*/  LDCU UR6, c[0x0][0x390] ;  /* 0x00007200ff0677ac */ /* 0x000e640008000800 */
[----:B-1----:R-:W-:-:S04]  /*0bc0*/  IMAD R5, R3, UR6, R4 ;  /* 0x0000000603057c24 */ /* 0x002fc8000f8e0204 */
[----:B0-----:R-:W-:-:S05]  /*0bd0*/  IMAD.WIDE R20, R5, 0x8, R20 ;  /* 0x0000000805147825 */ /* 0x001fca00078e0214 */
[----:B------:R-:W2:Y:S04]  /*0be0*/  LDG.E.64 R16, desc[UR4][R20.64] ;  /* 0x0000000414107981 */ /* 0x000ea8000c1e1b00 */
[----:B------:R-:W3:Y:S04]  /*0bf0*/  LDG.E.64 R12, desc[UR4][R20.64+0x8] ;  /* 0x00000804140c7981 */ /* 0x000ee8000c1e1b00 */
[----:B------:R-:W4:Y:S04]  /*0c00*/  LDG.E.64 R10, desc[UR4][R20.64+0x10] ;  /* 0x00001004140a7981 */ /* 0x000f28000c1e1b00 */
[----:B------:R0:W5:Y:S01]  /*0c10*/  LDG.E.64 R8, desc[UR4][R20.64+0x18] ;  /* 0x0000180414087981 */ /* 0x000162000c1e1b00 */
[-C--:B------:R-:W-:Y:S01]  /*0c20*/  IABS R0, R22.reuse ;  /* 0x0000001600007213 */ /* 0x080fe20000000000 */
[----:B------:R-:W-:Y:S01]  /*0c30*/  IMAD.MOV.U32 R18, RZ, RZ, RZ ;  /* 0x000000ffff127224 */ /* 0x000fe200078e00ff */
[----:B------:R-:W-:-:S02]  /*0c40*/  IABS R24, R22 ;  /* 0x0000001600187213 */ /* 0x000fc40000000000 */
[----:B------:R-:W1:Y:S01]  /*0c50*/  I2F.RP R5, R0 ;  /* 0x0000000000057306 */ /* 0x000e620000209400 */
[----:B------:R-:W-:Y:S02]  /*0c60*/  ISETP.GE.AND P5, PT, R4, RZ, PT ;  /* 0x000000ff0400720c */ /* 0x000fe40003fa6270 */
[----:B------:R-:W-:Y:S02]  /*0c70*/  ISETP.NE.AND P3, PT, R22, RZ, PT ;  /* 0x000000ff1600720c */ /* 0x000fe40003f65270 */
[----:B0-----:R-:W-:Y:S01]  /*0c80*/  IABS R20, R4 ;  /* 0x0000000400147213 */ /* 0x001fe20000000000 */
[----:B------:R-:W-:Y:S02]  /*0c90*/  IMAD.MOV R21, RZ, RZ, -R24 ;  /* 0x000000ffff157224 */ /* 0x000fe400078e0a18 */
[----:B------:R-:W-:Y:S01]  /*0ca0*/  VIADD R24, R4, 0x2 ;  /* 0x0000000204187836 */ /* 0x000fe20000000000 */
[----:B-1----:R-:W0:Y:S02]  /*0cb0*/  MUFU.RCP R5, R5 ;  /* 0x0000000500057308 */ /* 0x002e240000001000 */
[----:B0-----:R-:W-:-:S06]  /*0cc0*/  IADD3 R7, PT, PT, R5, 0xffffffe, RZ ;  /* 0x0ffffffe05077810 */ /* 0x001fcc0007ffe0ff */
[----:B------:R0:W1:Y:S02]  /*0cd0*/  F2I.FTZ.U32.TRUNC.NTZ R19, R7 ;  /* 0x0000000700137305 */ /* 0x000064000021f000 */
[----:B0-----:R-:W-:Y:S01]  /*0ce0*/  IABS R7, R24 ;  /* 0x0000001800077213 */ /* 0x001fe20000000000 */
[----:B-1----:R-:W-:-:S04]  /*0cf0*/  IMAD.MOV R25, RZ, RZ, -R19 ;  /* 0x000000ffff197224 */ /* 0x002fc800078e0a13 */
[----:B------:R-:W-:-:S04]  /*0d00*/  IMAD R25, R25, R0, RZ ;  /* 0x0000000019197224 */ /* 0x000fc800078e02ff */
[----:B------:R-:W-:Y:S01]  /*0d10*/  IMAD.HI.U32 R2, R19, R25, R18 ;  /* 0x0000001913027227 */ /* 0x000fe200078e0012 */
[----:B------:R-:W-:-:S03]  /*0d20*/  MOV R19, R20 ;  /* 0x0000001400137202 */ /* 0x000fc60000000f00 */
[----:B------:R-:W-:Y:S02]  /*0d30*/  VIADD R18, R4, 0x1 ;  /* 0x0000000104127836 */ /* 0x000fe40000000000 */
[----:B------:R-:W-:-:S03]  /*0d40*/  IMAD.HI.U32 R20, R2, R19, RZ ;  /* 0x0000001302147227 */ /* 0x000fc600078e00ff */
[----:B------:R-:W-:Y:S01]  /*0d50*/  IABS R5, R18 ;  /* 0x0000001200057213 */ /* 0x000fe20000000000 */
[----:B------:R-:W-:Y:S02]  /*0d60*/  IMAD R19, R20, R21, R19 ;  /* 0x0000001514137224 */ /* 0x000fe400078e0213 */
[----:B------:R-:W-:-:S03]  /*0d70*/  IMAD.HI.U32 R26, R2, R7, RZ ;  /* 0x00000007021a7227 */ /* 0x000fc600078e00ff */
[----:B------:R-:W-:Y:S01]  /*0d80*/  ISETP.GT.U32.AND P1, PT, R0, R19, PT ;  /* 0x000000130000720c */ /* 0x000fe20003f24070 */
[----:B------:R-:W-:-:S04]  /*0d90*/  IMAD.HI.U32 R20, R2, R5, RZ ;  /* 0x0000000502147227 */ /* 0x000fc800078e00ff */
[-C--:B------:R-:W-:Y:S02]  /*0da0*/  IMAD R5, R20, R21.reuse, R5 ;  /* 0x0000001514057224 */ /* 0x080fe400078e0205 */
[----:B------:R-:W-:Y:S02]  /*0db0*/  VIADD R20, R4, 0x3 ;  /* 0x0000000304147836 */ /* 0x000fe40000000000 */
[----:B------:R-:W-:Y:S01]  /*0dc0*/  IMAD R7, R26, R21, R7 ;  /* 0x000000151a077224 */ /* 0x000fe200078e0207 */
[----:B------:R-:W-:Y:S01]  /*0dd0*/  ISETP.GT.U32.AND P2, PT, R0, R5, PT ;  /* 0x000000050000720c */ /* 0x000fe20003f44070 */
[----:B------:R-:W-:Y:S01]  /*0de0*/  VIADD R4, R4, 0x4 ;  /* 0x0000000404047836 */ /* 0x000fe20000000000 */
[----:B------:R-:W-:Y:S01]  /*0df0*/  IABS R25, R20 ;  /* 0x0000001400197213 */ /* 0x000fe20000000000 */
[----:B------:R-:W-:Y:S01]  /*0e00*/  @!P1 IMAD.IADD R19, R19, 0x1, -R0 ;  /* 0x0000000113139824 */ /* 0x000fe200078e0a00 */
[----:B------:R-:W-:-:S03]  /*0e10*/  ISETP.GT.U32.AND P4, PT, R0, R7, PT ;  /* 0x000000070000720c */ /* 0x000fc60003f84070 */
[----:B------:R-:W-:Y:S01]  /*0e20*/  IMAD.HI.U32 R2, R2, R25, RZ ;  /* 0x0000001902027227 */ /* 0x000fe200078e00ff */
[----:B------:R-:W-:-:S03]  /*0e30*/  ISETP.GT.U32.AND P1, PT, R0, R19, PT ;  /* 0x000000130000720c */ /* 0x000fc60003f24070 */
[----:B------:R-:W-:Y:S01]  /*0e40*/  IMAD R21, R2, R21, R25 ;  /* 0x0000001502157224 */ /* 0x000fe200078e0219 */
[----:B------:R-:W-:Y:S01]  /*0e50*/  LOP3.LUT R2, RZ, R22, RZ, 0x33, !PT ;  /* 0x00000016ff027212 */ /* 0x000fe200078e33ff */
[----:B------:R-:W-:-:S04]  /*0e60*/  @!P2 IMAD.IADD R5, R5, 0x1, -R0 ;  /* 0x000000010505a824 */ /* 0x000fc800078e0a00 */
[----:B------:R-:W-:Y:S01]  /*0e70*/  @!P4 IMAD.IADD R7, R7, 0x1, -R0 ;  /* 0x000000010707c824 */ /* 0x000fe200078e0a00 */
[----:B------:R-:W-:Y:S02]  /*0e80*/  ISETP.GT.U32.AND P2, PT, R0, R5, PT ;  /* 0x000000050000720c */ /* 0x000fe40003f44070 */
[----:B------:R-:W-:Y:S02]  /*0e90*/  ISETP.GE.AND P4, PT, R18, RZ, PT ;  /* 0x000000ff1200720c */ /* 0x000fe40003f86270 */
[----:B------:R-:W-:Y:S02]  /*0ea0*/  @!P1 IADD3 R19, PT, PT, R19, -R0, RZ ;  /* 0x8000000013139210 */ /* 0x000fe40007ffe0ff */
[----:B------:R-:W-:-:S03]  /*0eb0*/  ISETP.GT.U32.AND P1, PT, R0, R21, PT ;  /* 0x000000150000720c */ /* 0x000fc60003f24070 */
[----:B------:R-:W-:Y:S01]  /*0ec0*/  @!P5 IMAD.MOV R19, RZ, RZ, -R19 ;  /* 0x000000ffff13d224 */ /* 0x000fe200078e0a13 */
[----:B------:R-:W-:-:S03]  /*0ed0*/  ISETP.GT.U32.AND P5, PT, R0, R7, PT ;  /* 0x000000070000720c */ /* 0x000fc60003fa4070 */
[----:B------:R-:W-:Y:S02]  /*0ee0*/  @!P2 IADD3 R5, PT, PT, R5, -R0, RZ ;  /* 0x800000000505a210 */ /* 0x000fe40007ffe0ff */
[----:B------:R-:W-:-:S03]  /*0ef0*/  SEL R19, R2, R19, !P3 ;  /* 0x0000001302137207 */ /* 0x000fc60005800000 */
[----:B------:R-:W-:Y:S01]  /*0f00*/  @!P4 IMAD.MOV R5, RZ, RZ, -R5 ;  /* 0x000000ffff05c224 */ /* 0x000fe200078e0a05 */
[----:B------:R-:W-:Y:S01]  /*0f10*/  ISETP.GE.AND P4, PT, R20, RZ, PT ;  /* 0x000000ff1400720c */ /* 0x000fe20003f86270 */
[--C-:B------:R-:W-:Y:S01]  /*0f20*/  @!P1 IMAD.IADD R21, R21, 0x1, -R0.reuse ;  /* 0x0000000115159824 */ /* 0x100fe200078e0a00 */
[----:B------:R-:W-:Y:S01]  /*0f30*/  ISETP.GE.AND P1, PT, R24, RZ, PT ;  /* 0x000000ff1800720c */ /* 0x000fe20003f26270 */
[----:B------:R-:W-:Y:S01]  /*0f40*/  IMAD.SHL.U32 R19, R19, 0x8, RZ ;  /* 0x0000000813137824 */ /* 0x000fe200078e00ff */
[----:B------:R-:W-:Y:S01]  /*0f50*/  SEL R5, R2, R5, !P3 ;  /* 0x0000000502057207 */ /* 0x000fe20005800000 */
[----:B------:R-:W-:Y:S01]  /*0f60*/  @!P5 IMAD.IADD R7, R7, 0x1, -R0 ;  /* 0x000000010707d824 */ /* 0x000fe200078e0a00 */
[----:B------:R-:W-:-:S03]  /*0f70*/  ISETP.GT.U32.AND P2, PT, R0, R21, PT ;  /* 0x000000150000720c */ /* 0x000fc60003f44070 */
[----:B------:R-:W2:Y:S01]  /*0f80*/  LDC.64 R18, c[0x3][R19] ;  /* 0x00c0000013127b82 */ /* 0x000ea20000000a00 */
[----:B------:R-:W-:-:S05]  /*0f90*/  IMAD.SHL.U32 R5, R5, 0x8, RZ ;  /* 0x0000000805057824 */ /* 0x000fca00078e00ff */
[----:B------:R-:W-:-:S04]  /*0fa0*/  @!P1 IADD3 R7, PT, PT, -R7, RZ, RZ ;  /* 0x000000ff07079210 */ /* 0x000fc80007ffe1ff */
[----:B------:R-:W-:Y:S01]  /*0fb0*/  @!P2 IMAD.IADD R21, R21, 0x1, -R0 ;  /* 0x000000011515a824 */ /* 0x000fe200078e0a00 */
[----:B------:R-:W-:-:S03]  /*0fc0*/  SEL R7, R2, R7, !P3 ;  /* 0x0000000702077207 */ /* 0x000fc60005800000 */
[----:B------:R-:W-:Y:S01]  /*0fd0*/  IMAD.MOV.U32 R25, RZ, RZ, R21 ;  /* 0x000000ffff197224 */ /* 0x000fe200078e0015 */
[----:B------:R-:W-:Y:S01]  /*0fe0*/  SHF.L.U32 R7, R7, 0x3, RZ ;  /* 0x0000000307077819 */ /* 0x000fe200000006ff */
[----:B------:R-:W3:Y:S02]  /*0ff0*/  LDC.64 R20, c[0x3][R5] ;  /* 0x00c0000005147b82 */ /* 0x000ee40000000a00 */
[----:B------:R-:W-:-:S05]  /*1000*/  @!P4 IMAD.MOV R25, RZ, RZ, -R25 ;  /* 0x000000ffff19c224 */ /* 0x000fca00078e0a19 */
[----:B------:R-:W-:-:S05]  /*1010*/  SEL R2, R2, R25, !P3 ;  /* 0x0000001902027207 */ /* 0x000fca0005800000 */
[----:B------:R-:W-:Y:S01]  /*1020*/  IMAD.SHL.U32 R2, R2, 0x8, RZ ;  /* 0x0000000802027824 */ /* 0x000fe200078e00ff */
[----:B--2---:R-:W-:Y:S01]  /*1030*/  DFMA R16, R16, R18, R14 ;  /* 0x000000121010722b */ /* 0x004fe2000000000e */
[----:B------:R-:W4:Y:S07]  /*1040*/  LDC.64 R14, c[0x3][R7] ;  /* 0x00c00000070e7b82 */ /* 0x000f2e0000000a00 */
[----:B---3--:R-:W-:Y:S01]  /*1050*/  DFMA R12, R12, R20, R16 ;  /* 0x000000140c0c722b */ /* 0x008fe20000000010 */
[----:B------:R-:W5:Y:S07]  /*1060*/  LDC.64 R18, c[0x3][R2] ;  /* 0x00c0000002127b82 */ /* 0x000f6e0000000a00 */
[----:B----4-:R-:W-:-:S08]  /*1070*/  DFMA R14, R10, R14, R12 ;  /* 0x0000000e0a0e722b */ /* 0x010fd0000000000c */
[----:B-----5:R-:W-:-:S11]  /*1080*/  DFMA R14, R8, R18, R14 ;  /* 0x00000012080e722b */ /* 0x020fd6000000000e */
.L_x_3:
[----:B------:R-:W-:Y:S05]  /*1090*/  @!P0 BRA `(.L_x_0) ;  /* 0x0000000400508947 */ /* 0x000fea0003800000 */
[----:B------:R-:W-:Y:S02]  /*10a0*/  ISETP.NE.AND P1, PT, R23, 0x1, PT ;  /* 0x000000011700780c */ /* 0x000fe40003f25270 */
[----:B------:R-:W-:-:S04]  /*10b0*/  LOP3.LUT R6, R6, 0x1, RZ, 0xc0, !PT ;  /* 0x0000000106067812 */ /* 0x000fc800078ec0ff */
[----:B------:R-:W-:-:S07]  /*10c0*/  ISETP.NE.U32.AND P0, PT, R6, 0x1, PT ;  /* 0x000000010600780c */ /* 0x000fce0003f05070 */
[----:B------:R-:W-:Y:S06]  /*10d0*/  @!P1 BRA `(.L_x_4) ;  /* 0x0000000000c09947 */ /* 0x000fec0003800000 */
[----:B------:R-:W0:Y:S01]  /*10e0*/  LDC.64 R6, c[0x0][0x380] ;  /* 0x0000e000ff067b82 */ /* 0x000e220000000a00 */
[----:B------:R-:W1:Y:S02]  /*10f0*/  LDCU UR6, c[0x0][0x390] ;  /* 0x00007200ff0677ac */ /* 0x000e640008000800 */
[----:B-1----:R-:W-:-:S04]  /*1100*/  IMAD R11, R3, UR6, R4 ;  /* 0x00000006030b7c24 */ /* 0x002fc8000f8e0204 */
[----:B0-----:R-:W-:-:S05]  /*1110*/  IMAD.WIDE R10, R11, 0x8, R6 ;  /* 0x000000080b0a7825 */ /* 0x001fca00078e0206 */
[----:B------:R-:W2:Y:S04]  /*1120*/  LDG.E.64 R8, desc[UR4][R10.64] ;  /* 0x000000040a087981 */ /* 0x000ea8000c1e1b00 */
[----:B------:R0:W3:Y:S01]  /*1130*/  LDG.E.64 R6, desc[UR4][R10.64+0x8] ;  /* 0x000008040a067981 */ /* 0x0000e2000c1e1b00 */
[-C--:B------:R-:W-:Y:S01]  /*1140*/  IABS R0, R22.reuse ;  /* 0x0000001600007213 */ /* 0x080fe20000000000 */
[----:B------:R-:W-:Y:S01]  /*1150*/  VIADD R16, R4, 0x1 ;  /* 0x0000000104107836 */ /* 0x000fe20000000000 */
[----:B------:R-:W-:Y:S02]  /*1160*/  IABS R17, R22 ;  /* 0x0000001600117213 */ /* 0x000fe40000000000 */
[----:B------:R-:W1:Y:S02]  /*1170*/  I2F.RP R2, R0 ;  /* 0x0000000000027306 */ /* 0x000e640000209400 */
[----:B------:R-:W-:Y:S01]  /*1180*/  ISETP.GE.AND P4, PT, R16, RZ, PT ;  /* 0x000000ff1000720c */ /* 0x000fe20003f86270 */
[----:B0-----:R-:W-:-:S05]  /*1190*/  IMAD.MOV R10, RZ, RZ, -R17 ;  /* 0x000000ffff0a7224 */ /* 0x001fca00078e0a11 */
[----:B-1----:R-:W0:Y:S02]  /*11a0*/  MUFU.RCP R2, R2 ;  /* 0x0000000200027308 */ /* 0x002e240000001000 */
[----:B0-----:R-:W-:Y:S01]  /*11b0*/  VIADD R12, R2, 0xffffffe ;  /* 0x0ffffffe020c7836 */ /* 0x001fe20000000000 */
[----:B------:R-:W-:-:S05]  /*11c0*/  IABS R2, R4 ;  /* 0x0000000400027213 */ /* 0x000fca0000000000 */
[----:B------:R0:W1:Y:S02]  /*11d0*/  F2I.FTZ.U32.TRUNC.NTZ R13, R12 ;  /* 0x0000000c000d7305 */ /* 0x000064000021f000 */
[----:B0-----:R-:W-:Y:S01]  /*11e0*/  IMAD.MOV.U32 R12, RZ, RZ, RZ ;  /* 0x000000ffff0c7224 */ /* 0x001fe200078e00ff */
[----:B-1----:R-:W-:-:S05]  /*11f0*/  IADD3 R5, PT, PT, RZ, -R13, RZ ;  /* 0x8000000dff057210 */ /* 0x002fca0007ffe0ff */
[----:B------:R-:W-:-:S04]  /*1200*/  IMAD R5, R5, R0, RZ ;  /* 0x0000000005057224 */ /* 0x000fc800078e02ff */
[----:B------:R-:W-:Y:S01]  /*1210*/  IMAD.HI.U32 R5, R13, R5, R12 ;  /* 0x000000050d057227 */ /* 0x000fe200078e000c */
[----:B------:R-:W-:-:S05]  /*1220*/  IABS R12, R16 ;  /* 0x00000010000c7213 */ /* 0x000fca0000000000 */
[----:B------:R-:W-:-:S04]  /*1230*/  IMAD.HI.U32 R11, R5, R2, RZ ;  /* 0x00000002050b7227 */ /* 0x000fc800078e00ff */
[----:B------:R-:W-:Y:S02]  /*1240*/  IMAD R2, R11, R10, R2 ;  /* 0x0000000a0b027224 */ /* 0x000fe400078e0202 */
[----:B------:R-:W-:-:S03]  /*1250*/  IMAD.HI.U32 R5, R5, R12, RZ ;  /* 0x0000000c05057227 */ /* 0x000fc600078e00ff */
[----:B------:R-:W-:Y:S01]  /*1260*/  ISETP.GT.U32.AND P1, PT, R0, R2, PT ;  /* 0x000000020000720c */ /* 0x000fe20003f24070 */
[----:B------:R-:W-:Y:S01]  /*1270*/  IMAD R11, R5, R10, R12 ;  /* 0x0000000a050b7224 */ /* 0x000fe200078e020c */
[----:B------:R-:W-:-:S04]  /*1280*/  LOP3.LUT R5, RZ, R22, RZ, 0x33, !PT ;  /* 0x00000016ff057212 */ /* 0x000fc800078e33ff */
[----:B------:R-:W-:-:S07]  /*1290*/  ISETP.GT.U32.AND P2, PT, R0, R11, PT ;  /* 0x0000000b0000720c */ /* 0x000fce0003f44070 */
[----:B------:R-:W-:-:S04]  /*12a0*/  @!P1 IADD3 R2, PT, PT, R2, -R0, RZ ;  /* 0x8000000002029210 */ /* 0x000fc80007ffe0ff */
[----:B------:R-:W-:Y:S02]  /*12b0*/  ISETP.GT.U32.AND P1, PT, R0, R2, PT ;  /* 0x000000020000720c */ /* 0x000fe40003f24070 */
[----:B------:R-:W-:Y:S01]  /*12c0*/  @!P2 IMAD.IADD R11, R11, 0x1, -R0 ;  /* 0x000000010b0ba824 */ /* 0x000fe200078e0a00 */
[C---:B------:R-:W-:Y:S01]  /*12d0*/  ISETP.GE.AND P2, PT, R4.reuse, RZ, PT ;  /* 0x000000ff0400720c */ /* 0x040fe20003f46270 */
[----:B------:R-:W-:-:S03]  /*12e0*/  VIADD R4, R4, 0x2 ;  /* 0x0000000204047836 */ /* 0x000fc60000000000 */
[----:B------:R-:W-:-:S06]  /*12f0*/  ISETP.GT.U32.AND P3, PT, R0, R11, PT ;  /* 0x0000000b0000720c */ /* 0x000fcc0003f64070 */
[----:B------:R-:W-:Y:S01]  /*1300*/  @!P1 IMAD.IADD R2, R2, 0x1, -R0 ;  /* 0x0000000102029824 */ /* 0x000fe200078e0a00 */
[----:B------:R-:W-:-:S04]  /*1310*/  ISETP.NE.AND P1, PT, R22, RZ, PT ;  /* 0x000000ff1600720c */ /* 0x000fc80003f25270 */
[----:B------:R-:W-:Y:S02]  /*1320*/  @!P2 IADD3 R2, PT, PT, -R2, RZ, RZ ;  /* 0x000000ff0202a210 */ /* 0x000fe40007ffe1ff */
[----:B------:R-:W-:Y:S02]  /*1330*/  @!P3 IMAD.IADD R11, R11, 0x1, -R0 ;  /* 0x000000010b0bb824 */ /* 0x000fe400078e0a00 */
[----:B------:R-:W-:Y:S02]  /*1340*/  SEL R2, R5, R2, !P1 ;  /* 0x0000000205027207 */ /* 0x000fe40004800000 */
[----:B------:R-:W-:-:S03]  /*1350*/  IMAD.MOV.U32 R0, RZ, RZ, R11 ;  /* 0x000000ffff007224 */ /* 0x000fc600078e000b */
[----:B------:R-:W-:Y:S02]  /*1360*/  IMAD.SHL.U32 R2, R2, 0x8, RZ ;  /* 0x0000000802027824 */ /* 0x000fe400078e00ff */
[----:B------:R-:W-:Y:S02]  /*1370*/  @!P4 IMAD.MOV R0, RZ, RZ, -R0 ;  /* 0x000000ffff00c224 */ /* 0x000fe400078e0a00 */
[----:B------:R-:W2:Y:S03]  /*1380*/  LDC.64 R10, c[0x3][R2] ;  /* 0x00c00000020a7b82 */ /* 0x000ea60000000a00 */
[----:B------:R-:W-:-:S04]  /*1390*/  SEL R0, R5, R0, !P1 ;  /* 0x0000000005007207 */ /* 0x000fc80004800000 */
[----:B------:R-:W-:-:S04]  /*13a0*/  SHF.L.U32 R0, R0, 0x3, RZ ;  /* 0x0000000300007819 */ /* 0x000fc800000006ff */
[----:B------:R-:W3:Y:S01]  /*13b0*/  LDC.64 R12, c[0x3][R0] ;  /* 0x00c00000000c7b82 */ /* 0x000ee20000000a00 */
[----:B--2---:R-:W-:-:S08]  /*13c0*/  DFMA R8, R8, R10, R14 ;  /* 0x0000000a0808722b */ /* 0x004fd0000000000e */
[----:B---3--:R-:W-:-:S11]  /*13d0*/  DFMA R14, R6, R12, R8 ;  /* 0x0000000c060e722b */ /* 0x008fd60000000008 */
.L_x_4:
[----:B------:R-:W-:Y:S05]  /*13e0*/  @P0 BRA `(.L_x_0) ;  /* 0x00000000007c0947 */ /* 0x000fea0003800000 */
[----:B------:R-:W0:Y:S01]  /*13f0*/  LDC.64 R6, c[0x0][0x380] ;  /* 0x0000e000ff067b82 */ /* 0x000e220000000a00 */
[----:B------:R-:W1:Y:S02]  /*1400*/  LDCU UR6, c[0x0][0x390] ;  /* 0x00007200ff0677ac */ /* 0x000e640008000800 */
[----:B-1----:R-:W-:-:S04]  /*1410*/  IMAD R5, R3, UR6, R4 ;  /* 0x0000000603057c24 */ /* 0x002fc8000f8e0204 */
[----:B0-----:R-:W-:-:S06]  /*1420*/  IMAD.WIDE R6, R5, 0x8, R6 ;  /* 0x0000000805067825 */ /* 0x001fcc00078e0206 */
[----:B------:R-:W2:Y:S01]  /*1430*/  LDG.E.64 R6, desc[UR4][R6.64] ;  /* 0x0000000406067981 */ /* 0x000ea2000c1e1b00 */
[----:B------:R-:W-:Y:S02]  /*1440*/  IABS R11, R22 ;  /* 0x00000016000b7213 */ /* 0x000fe40000000000 */
[----:B------:R-:W-:Y:S02]  /*1450*/  IABS R10, R4 ;  /* 0x00000004000a7213 */ /* 0x000fe40000000000 */
[----:B------:R-:W0:Y:S01]  /*1460*/  I2F.RP R0, R11 ;  /* 0x0000000b00007306 */ /* 0x000e220000209400 */
[----:B------:R-:W-:Y:S02]  /*1470*/  IABS R12, R22 ;  /* 0x00000016000c7213 */ /* 0x000fe40000000000 */
[----:B------:R-:W-:Y:S02]  /*1480*/  ISETP.GE.AND P1, PT, R4, RZ, PT ;  /* 0x000000ff0400720c */ /* 0x000fe40003f26270 */
[----:B------:R-:W-:-:S03]  /*1490*/  ISETP.NE.AND P2, PT, R22, RZ, PT ;  /* 0x000000ff1600720c */ /* 0x000fc60003f45270 */
[----:B0-----:R-:W0:Y:S02]  /*14a0*/  MUFU.RCP R0, R0 ;  /* 0x0000000000007308 */ /* 0x001e240000001000 */
[----:B0-----:R-:W-:-:S06]  /*14b0*/  VIADD R8, R0, 0xffffffe ;  /* 0x0ffffffe00087836 */ /* 0x001fcc0000000000 */
[----:B------:R0:W1:Y:S02]  /*14c0*/  F2I.FTZ.U32.TRUNC.NTZ R9, R8 ;  /* 0x0000000800097305 */ /* 0x000064000021f000 */
[----:B0-----:R-:W-:Y:S01]  /*14d0*/  MOV R8, RZ ;  /* 0x000000ff00087202 */ /* 0x001fe20000000f00 */
[----:B-1----:R-:W-:-:S04]  /*14e0*/  IMAD.MOV R2, RZ, RZ, -R9 ;  /* 0x000000ffff027224 */ /* 0x002fc800078e0a09 */
[----:B------:R-:W-:-:S04]  /*14f0*/  IMAD R5, R2, R11, RZ ;  /* 0x0000000b02057224 */ /* 0x000fc800078e02ff */
[----:B------:R-:W-:-:S04]  /*1500*/  IMAD.HI.U32 R2, R9, R5, R8 ;  /* 0x0000000509027227 */ /* 0x000fc800078e0008 */
[----:B------:R-:W-:Y:S02]  /*1510*/  IMAD.MOV.U32 R5, RZ, RZ, R10 ;  /* 0x000000ffff057224 */ /* 0x000fe400078e000a */
[----:B------:R-:W-:Y:S02]  /*1520*/  IMAD.MOV R9, RZ, RZ, -R12 ;  /* 0x000000ffff097224 */ /* 0x000fe400078e0a0c */
[----:B------:R-:W-:-:S04]  /*1530*/  IMAD.HI.U32 R0, R2, R5, RZ ;  /* 0x0000000502007227 */ /* 0x000fc800078e00ff */
[----:B------:R-:W-:-:S05]  /*1540*/  IMAD R0, R0, R9, R5 ;  /* 0x0000000900007224 */ /* 0x000fca00078e0205 */
[----:B------:R-:W-:-:S13]  /*1550*/  ISETP.GT.U32.AND P0, PT, R11, R0, PT ;  /* 0x000000000b00720c */ /* 0x000fda0003f04070 */
[----:B------:R-:W-:-:S05]  /*1560*/  @!P0 IMAD.IADD R0, R0, 0x1, -R11 ;  /* 0x0000000100008824 */ /* 0x000fca00078e0a0b */
[----:B------:R-:W-:-:S13]  /*1570*/  ISETP.GT.U32.AND P0, PT, R11, R0, PT ;  /* 0x000000000b00720c */ /* 0x000fda0003f04070 */
[----:B------:R-:W-:-:S05]  /*1580*/  @!P0 IADD3 R0, PT, PT, R0, -R11, RZ ;  /* 0x8000000b00008210 */ /* 0x000fca0007ffe0ff */
[----:B------:R-:W-:Y:S01]  /*1590*/  @!P1 IMAD.MOV R0, RZ, RZ, -R0 ;  /* 0x000000ffff009224 */ /* 0x000fe200078e0a00 */
[----:B------:R-:W-:-:S05]  /*15a0*/  @!P2 LOP3.LUT R0, RZ, R22, RZ, 0x33, !PT ;  /* 0x00000016ff00a212 */ /* 0x000fca00078e33ff */
[----:B------:R-:W-:-:S06]  /*15b0*/  IMAD.SHL.U32 R4, R0, 0x8, RZ ;  /* 0x0000000800047824 */ /* 0x000fcc00078e00ff */
[----:B------:R-:W2:Y:S02]  /*15c0*/  LDC.64 R4, c[0x3][R4] ;  /* 0x00c0000004047b82 */ /* 0x000ea40000000a00 */
[----:B--2---:R-:W-:-:S11]  /*15d0*/  DFMA R14, R6, R4, R14 ;  /* 0x00000004060e722b */ /* 0x004fd6000000000e */
.L_x_0:
[----:B------:R-:W0:Y:S02]  /*15e0*/  LDC.64 R4, c[0x0][0x388] ;  /* 0x0000e200ff047b82 */ /* 0x000e240000000a00 */
[----:B0-----:R-:W-:-:S05]  /*15f0*/  IMAD.WIDE R2, R3, 0x8, R4 ;  /* 0x0000000803027825 */ /* 0x001fca00078e0204 */
[----:B------:R-:W2:Y:S02]  /*1600*/  LDG.E.64 R4, desc[UR4][R2.64] ;  /* 0x0000000402047981 */ /* 0x000ea4000c1e1b00 */
[----:B--2---:R-:W-:-:S07]  /*1610*/  DADD R4, R4, R14 ;  /* 0x0000000004047229 */ /* 0x004fce000000000e */
[----:B------:R-:W-:Y:S01]  /*1620*/  STG.E.64 desc[UR4][R2.64], R4 ;  /* 0x0000000402007986 */ /* 0x000fe2000c101b04 */
[----:B------:R-:W-:Y:S05]  /*1630*/  EXIT ;  /* 0x000000000000794d */ /* 0x000fea0003800000 */
.L_x_5:
[----:B------:R-:W-:-:S00]  /*1640*/  BRA `(.L_x_5) ;  /* 0xfffffffc00fc7947 */ /* 0x000fc0000383ffff */
[----:B------:R-:W-:-:S00]  /*1650*/  NOP ;  /* 0x0000000000007918 */ /* 0x000fc00000000000 */
        /* <DEDUP_REMOVED lines=10> */
.L_x_6:


//--------------------- .nv.shared.reserved.0     --------------------------
	.section	.nv.shared.reserved.0,"aw",@nobits
	.weak		__nv_reservedSMEM_offset_0_alias
	.size		__nv_reservedSMEM_offset_0_alias, 0, 64
	.other		__nv_reservedSMEM_offset_0_alias,@"STO_CUDA_RESERVED_SHARED STV_DEFAULT"
__nv_reservedSMEM_offset_0_alias:
	.zero		0
	.zero		64


//--------------------- .nv.constant0._Z5multiPdS_ii --------------------------
	.section	.nv.constant0._Z5multiPdS_ii,"a",@progbits
	.sectionflags	@""
	.align	4
.nv.constant0._Z5multiPdS_ii:
	.zero		920


//--------------------- SYMBOLS --------------------------

	.type		.nv.reservedSmem.offset0,@object
	.size		.nv.reservedSmem.offset0,0x4
